	.headerflags	@"EF_CUDA_TEXMODE_UNIFIED EF_CUDA_64BIT_ADDRESS EF_CUDA_ACCELERATORS EF_CUDA_SM90 EF_CUDA_VIRTUAL_SM(EF_CUDA_SM90)"
	.elftype	@"ET_EXEC"


//--------------------- .nv.info                  --------------------------
	.section	.nv.info,"",@"SHT_CUDA_INFO"
	.align	4


	//----- nvinfo : EIATTR_REGCOUNT
	.align		4
        /*0000*/ 	.byte	0x04, 0x2f
        /*0002*/ 	.short	(.L_2 - .L_1)
	.align		4
.L_1:
        /*0004*/ 	.word	index@(triton_per_fused_add_clamp_min_div_gt_mean_mul_rsub_sum_0)
        /*0008*/ 	.word	0x0000001c


	//----- nvinfo : EIATTR_MIN_STACK_SIZE
	.align		4
.L_2:
        /*000c*/ 	.byte	0x04, 0x12
        /*000e*/ 	.short	(.L_4 - .L_3)
	.align		4
.L_3:
        /*0010*/ 	.word	index@(triton_per_fused_add_clamp_min_div_gt_mean_mul_rsub_sum_0)
        /*0014*/ 	.word	0x00000000


	//----- nvinfo : EIATTR_FRAME_SIZE
	.align		4
.L_4:
        /*0018*/ 	.byte	0x04, 0x11
        /*001a*/ 	.short	(.L_6 - .L_5)
	.align		4
.L_5:
        /*001c*/ 	.word	index@(triton_per_fused_add_clamp_min_div_gt_mean_mul_rsub_sum_0)
        /*0020*/ 	.word	0x00000000


	//----- nvinfo : EIATTR_MIN_STACK_SIZE
	.align		4
.L_6:
        /*0024*/ 	.byte	0x04, 0x12
        /*0026*/ 	.short	(.L_8 - .L_7)
	.align		4
.L_7:
        /*0028*/ 	.word	index@(triton_per_fused_add_clamp_min_div_gt_mean_mul_rsub_sum_0)
        /*002c*/ 	.word	0x00000000
.L_8:


//--------------------- .nv.info.triton_per_fused_add_clamp_min_div_gt_mean_mul_rsub_sum_0 --------------------------
	.section	.nv.info.triton_per_fused_add_clamp_min_div_gt_mean_mul_rsub_sum_0,"",@"SHT_CUDA_INFO"
	.sectionflags	@""
	.align	4


	//----- nvinfo : EIATTR_CUDA_API_VERSION
	.align		4
        /*0000*/ 	.byte	0x04, 0x37
        /*0002*/ 	.short	(.L_10 - .L_9)
.L_9:
        /*0004*/ 	.word	0x0000007c


	//----- nvinfo : EIATTR_KPARAM_INFO
	.align		4
.L_10:
        /*0008*/ 	.byte	0x04, 0x17
        /*000a*/ 	.short	(.L_12 - .L_11)
.L_11:
        /*000c*/ 	.word	0x00000000
        /*0010*/ 	.short	0x0003
        /*0012*/ 	.short	0x0018
        /*0014*/ 	.byte	0x00, 0xf0, 0x11, 0x00


	//----- nvinfo : EIATTR_KPARAM_INFO
	.align		4
.L_12:
        /*0018*/ 	.byte	0x04, 0x17
        /*001a*/ 	.short	(.L_14 - .L_13)
.L_13:
        /*001c*/ 	.word	0x00000000
        /*0020*/ 	.short	0x0002
        /*0022*/ 	.short	0x0010
        /*0024*/ 	.byte	0x00, 0xf4, 0x21, 0x00


	//----- nvinfo : EIATTR_KPARAM_INFO
	.align		4
.L_14:
        /*0028*/ 	.byte	0x04, 0x17
        /*002a*/ 	.short	(.L_16 - .L_15)
.L_15:
        /*002c*/ 	.word	0x00000000
        /*0030*/ 	.short	0x0001
        /*0032*/ 	.short	0x0008
        /*0034*/ 	.byte	0x00, 0xf4, 0x21, 0x00


	//----- nvinfo : EIATTR_KPARAM_INFO
	.align		4
.L_16:
        /*0038*/ 	.byte	0x04, 0x17
        /*003a*/ 	.short	(.L_18 - .L_17)
.L_17:
        /*003c*/ 	.word	0x00000000
        /*0040*/ 	.short	0x0000
        /*0042*/ 	.short	0x0000
        /*0044*/ 	.byte	0x00, 0xf4, 0x21, 0x00


	//----- nvinfo : EIATTR_SPARSE_MMA_MASK
	.align		4
.L_18:
        /*0048*/ 	.byte	0x03, 0x50
        /*004a*/ 	.short	0x0000


	//----- nvinfo : EIATTR_MAXREG_COUNT
	.align		4
        /*004c*/ 	.byte	0x03, 0x1b
        /*004e*/ 	.short	0x00ff


	//----- nvinfo : EIATTR_COOP_GROUP_MASK_REGIDS
	.align		4
        /*0050*/ 	.byte	0x04, 0x29
        /*0052*/ 	.short	(.L_20 - .L_19)


	//   ....[0]....
.L_19:
        /*0054*/ 	.word	0xffffffff


	//   ....[1]....
        /*0058*/ 	.word	0xffffffff


	//   ....[2]....
        /*005c*/ 	.word	0xffffffff


	//   ....[3]....
        /*0060*/ 	.word	0xffffffff


	//   ....[4]....
        /*0064*/ 	.word	0xffffffff


	//   ....[5]....
        /*0068*/ 	.word	0xffffffff


	//   ....[6]....
        /*006c*/ 	.word	0xffffffff


	//   ....[7]....
        /*0070*/ 	.word	0xffffffff


	//   ....[8]....
        /*0074*/ 	.word	0xffffffff


	//   ....[9]....
        /*0078*/ 	.word	0xffffffff


	//   ....[10]....
        /*007c*/ 	.word	0xffffffff


	//   ....[11]....
        /*0080*/ 	.word	0xffffffff


	//   ....[12]....
        /*0084*/ 	.word	0xffffffff


	//   ....[13]....
        /*0088*/ 	.word	0xffffffff


	//   ....[14]....
        /*008c*/ 	.word	0xffffffff


	//   ....[15]....
        /*0090*/ 	.word	0xffffffff


	//   ....[16]....
        /*0094*/ 	.word	0xffffffff


	//   ....[17]....
        /*0098*/ 	.word	0xffffffff


	//----- nvinfo : EIATTR_COOP_GROUP_INSTR_OFFSETS
	.align		4
.L_20:
        /*009c*/ 	.byte	0x04, 0x28
        /*009e*/ 	.short	(.L_22 - .L_21)


	//   ....[0]....
.L_21:
        /*00a0*/ 	.word	0x00000cb0


	//   ....[1]....
        /*00a4*/ 	.word	0x00000ce0


	//   ....[2]....
        /*00a8*/ 	.word	0x00000d00


	//   ....[3]....
        /*00ac*/ 	.word	0x00000d30


	//   ....[4]....
        /*00b0*/ 	.word	0x00000d40


	//   ....[5]....
        /*00b4*/ 	.word	0x00000d90


	//   ....[6]....
        /*00b8*/ 	.word	0x00000db0


	//   ....[7]....
        /*00bc*/ 	.word	0x00000df0


	//   ....[8]....
        /*00c0*/ 	.word	0x00000e00


	//   ....[9]....
        /*00c4*/ 	.word	0x00000e10


	//   ....[10]....
        /*00c8*/ 	.word	0x00000e70


	//   ....[11]....
        /*00cc*/ 	.word	0x00000e80


	//   ....[12]....
        /*00d0*/ 	.word	0x00000ec0


	//   ....[13]....
        /*00d4*/ 	.word	0x00000ed0


	//   ....[14]....
        /*00d8*/ 	.word	0x00000ef0


	//   ....[15]....
        /*00dc*/ 	.word	0x00000f40


	//   ....[16]....
        /*00e0*/ 	.word	0x00000fb0


	//   ....[17]....
        /*00e4*/ 	.word	0x000010d0


	//----- nvinfo : EIATTR_EXIT_INSTR_OFFSETS
	.align		4
.L_22:
        /*00e8*/ 	.byte	0x04, 0x1c
        /*00ea*/ 	.short	(.L_24 - .L_23)


	//   ....[0]....
.L_23:
        /*00ec*/ 	.word	0x00001150


	//   ....[1]....
        /*00f0*/ 	.word	0x000011e0


	//----- nvinfo : EIATTR_REQNTID
	.align		4
.L_24:
        /*00f4*/ 	.byte	0x04, 0x10
        /*00f6*/ 	.short	(.L_26 - .L_25)
.L_25:
        /*00f8*/ 	.word	0x00000040
        /*00fc*/ 	.word	0x00000001
        /*0100*/ 	.word	0x00000001


	//----- nvinfo : EIATTR_CRS_STACK_SIZE
	.align		4
.L_26:
        /*0104*/ 	.byte	0x04, 0x1e
        /*0106*/ 	.short	(.L_28 - .L_27)
.L_27:
        /*0108*/ 	.word	0x00000000


	//----- nvinfo : EIATTR_CBANK_PARAM_SIZE
	.align		4
.L_28:
        /*010c*/ 	.byte	0x03, 0x19
        /*010e*/ 	.short	0x001c


	//----- nvinfo : EIATTR_PARAM_CBANK
	.align		4
        /*0110*/ 	.byte	0x04, 0x0a
        /*0112*/ 	.short	(.L_30 - .L_29)
	.align		4
.L_29:
        /*0114*/ 	.word	index@(.nv.constant0.triton_per_fused_add_clamp_min_div_gt_mean_mul_rsub_sum_0)
        /*0118*/ 	.short	0x0210
        /*011a*/ 	.short	0x001c


	//----- nvinfo : EIATTR_SW_WAR
	.align		4
.L_30:
        /*011c*/ 	.byte	0x04, 0x36
        /*011e*/ 	.short	(.L_32 - .L_31)
.L_31:
        /*0120*/ 	.word	0x00000008
.L_32:


//--------------------- .nv.callgraph             --------------------------
	.section	.nv.callgraph,"",@"SHT_CUDA_CALLGRAPH"
	.align	4
	.sectionentsize	8
	.align		4
        /*0000*/ 	.word	0x00000000
	.align		4
        /*0004*/ 	.word	0xffffffff
	.align		4
        /*0008*/ 	.word	0x00000000
	.align		4
        /*000c*/ 	.word	0xfffffffe
	.align		4
        /*0010*/ 	.word	0x00000000
	.align		4
        /*0014*/ 	.word	0xfffffffd
	.align		4
        /*0018*/ 	.word	0x00000000
	.align		4
        /*001c*/ 	.word	0xfffffffc


//--------------------- .nv.constant4             --------------------------
	.section	.nv.constant4,"a",@progbits
	.align	8
	.align		8
.nv.constant4:
        /*0000*/ 	.dword	_$_str


//--------------------- .text.triton_per_fused_add_clamp_min_div_gt_mean_mul_rsub_sum_0 --------------------------
	.section	.text.triton_per_fused_add_clamp_min_div_gt_mean_mul_rsub_sum_0,"ax",@progbits
	.sectionflags	@"SHF_BARRIERS=1"
	.align	128
        .global         triton_per_fused_add_clamp_min_div_gt_mean_mul_rsub_sum_0
        .type           triton_per_fused_add_clamp_min_div_gt_mean_mul_rsub_sum_0,@function
        .size           triton_per_fused_add_clamp_min_div_gt_mean_mul_rsub_sum_0,(.L_x_9 - triton_per_fused_add_clamp_min_div_gt_mean_mul_rsub_sum_0)
        .other          triton_per_fused_add_clamp_min_div_gt_mean_mul_rsub_sum_0,@"STO_CUDA_ENTRY STV_DEFAULT"
triton_per_fused_add_clamp_min_div_gt_mean_mul_rsub_sum_0:
.text.triton_per_fused_add_clamp_min_div_gt_mean_mul_rsub_sum_0:
[----:B------:R-:W0:Y:S02]  /*0000*/  LDC R1, c[0x0][0x28] ;  /* 0x00000a00ff017b82 */ /* 0x000e240000000800 */
[----:B------:R-:W1:Y:S01]  /*0010*/  S2R R23, SR_TID.X ;  /* 0x0000000000177919 */ /* 0x000e620000002100 */
[----:B------:R-:W2:Y:S01]  /*0020*/  LDC.64 R8, c[0x0][0x218] ;  /* 0x00008600ff087b82 */ /* 0x000ea20000000a00 */
[----:B------:R-:W-:-:S07]  /*0030*/  ULDC.64 UR6, c[0x0][0x208] ;  /* 0x0000820000067ab9 */ /* 0x000fce0000000a00 */
[----:B------:R-:W3:Y:S01]  /*0040*/  LDC.64 R4, c[0x0][0x220] ;  /* 0x00008800ff047b82 */ /* 0x000ee20000000a00 */
[----:B-1----:R-:W-:-:S04]  /*0050*/  SHF.L.U32 R2, R23, 0x2, RZ ;  /* 0x0000000217027819 */ /* 0x002fc800000006ff */
[----:B------:R-:W-:-:S05]  /*0060*/  LOP3.LUT R3, R2, 0xfc, RZ, 0xc0, !PT ;  /* 0x000000fc02037812 */ /* 0x000fca00078ec0ff */
[----:B--2---:R-:W-:-:S06]  /*0070*/  IMAD.WIDE.U32 R8, R3, 0x4, R8 ;  /* 0x0000000403087825 */ /* 0x004fcc00078e0008 */
[----:B------:R-:W2:Y:S01]  /*0080*/  LDG.E.128 R8, desc[UR6][R8.64] ;  /* 0x0000000608087981 */ /* 0x000ea2000c1e1d00 */
[----:B---3--:R-:W-:-:S06]  /*0090*/  IMAD.WIDE.U32 R4, R3, 0x4, R4 ;  /* 0x0000000403047825 */ /* 0x008fcc00078e0004 */
[----:B------:R-:W5:Y:S01]  /*00a0*/  LDG.E.128 R4, desc[UR6][R4.64] ;  /* 0x0000000604047981 */ /* 0x000f62000c1e1d00 */
[----:B------:R-:W-:Y:S01]  /*00b0*/  HFMA2.MMA R16, -RZ, RZ, 1.625, 0 ;  /* 0x3e800000ff107435 */ /* 0x000fe200000001ff */
[----:B------:R-:W-:Y:S01]  /*00c0*/  BSSY B0, `(.L_x_0) ;  /* 0x0000077000007945 */ /* 0x000fe20003800000 */
[----:B--2---:R-:W-:Y:S01]  /*00d0*/  FADD R0, RZ, -|R8| ;  /* 0xc0000008ff007221 */ /* 0x004fe20000000000 */
[----:B------:R-:W-:Y:S01]  /*00e0*/  FADD R22, RZ, -|R11| ;  /* 0xc000000bff167221 */ /* 0x000fe20000000000 */
[----:B------:R-:W-:Y:S02]  /*00f0*/  FSETP.GT.AND P4, PT, R8, RZ, PT ;  /* 0x000000ff0800720b */ /* 0x000fe40003f84000 */
[----:B------:R-:W-:Y:S01]  /*0100*/  FMUL R14, R0, 1.4426950216293334961 ;  /* 0x3fb8aa3b000e7820 */ /* 0x000fe20000400000 */
[----:B------:R-:W-:Y:S01]  /*0110*/  FADD R0, RZ, -|R9| ;  /* 0xc0000009ff007221 */ /* 0x000fe20000000000 */
[----:B------:R-:W-:Y:S01]  /*0120*/  FMUL R22, R22, 1.4426950216293334961 ;  /* 0x3fb8aa3b16167820 */ /* 0x000fe20000400000 */
[----:B------:R-:W-:-:S02]  /*0130*/  FSEL R8, R8, RZ, !P4 ;  /* 0x000000ff08087208 */ /* 0x000fc40006000000 */
[----:B------:R-:W-:Y:S01]  /*0140*/  FSETP.GEU.AND P0, PT, R14, -126, PT ;  /* 0xc2fc00000e00780b */ /* 0x000fe20003f0e000 */
[----:B------:R-:W-:-:S05]  /*0150*/  FMUL R15, R0, 1.4426950216293334961 ;  /* 0x3fb8aa3b000f7820 */ /* 0x000fca0000400000 */
[----:B------:R-:W-:-:S07]  /*0160*/  FSETP.GEU.AND P1, PT, R15, -126, PT ;  /* 0xc2fc00000f00780b */ /* 0x000fce0003f2e000 */
[----:B------:R-:W-:-:S04]  /*0170*/  @!P0 FMUL R14, R14, 0.5 ;  /* 0x3f0000000e0e8820 */ /* 0x000fc80000400000 */
[----:B------:R-:W1:Y:S02]  /*0180*/  MUFU.EX2 R0, R14 ;  /* 0x0000000e00007308 */ /* 0x000e640000000800 */
[----:B------:R-:W-:-:S06]  /*0190*/  @!P1 FMUL R15, R15, 0.5 ;  /* 0x3f0000000f0f9820 */ /* 0x000fcc0000400000 */
[----:B------:R-:W2:Y:S01]  /*01a0*/  MUFU.EX2 R3, R15 ;  /* 0x0000000f00037308 */ /* 0x000ea20000000800 */
[----:B-1----:R-:W-:-:S04]  /*01b0*/  @!P0 FMUL R0, R0, R0 ;  /* 0x0000000000008220 */ /* 0x002fc80000400000 */
[C---:B------:R-:W-:Y:S01]  /*01c0*/  FADD.FTZ.RZ R12, R0.reuse, 1 ;  /* 0x3f800000000c7421 */ /* 0x040fe2000001c000 */
[----:B------:R-:W-:Y:S01]  /*01d0*/  ISETP.GE.U32.AND P5, PT, R0, 0x7f800000, PT ;  /* 0x7f8000000000780c */ /* 0x000fe20003fa6070 */
[----:B--2---:R-:W-:-:S03]  /*01e0*/  @!P1 FMUL R3, R3, R3 ;  /* 0x0000000303039220 */ /* 0x004fc60000400000 */
[----:B------:R-:W-:-:S04]  /*01f0*/  IADD3 R12, R12, -0x3f400000, RZ ;  /* 0xc0c000000c0c7810 */ /* 0x000fc80007ffe0ff */
[----:B------:R-:W-:Y:S01]  /*0200*/  LOP3.LUT R13, R12, 0xff800000, RZ, 0xc0, !PT ;  /* 0xff8000000c0d7812 */ /* 0x000fe200078ec0ff */
[----:B------:R-:W-:Y:S01]  /*0210*/  FADD R12, RZ, -|R10| ;  /* 0xc000000aff0c7221 */ /* 0x000fe20000000000 */
[C---:B------:R-:W-:Y:S02]  /*0220*/  ISETP.GE.U32.AND P1, PT, R3.reuse, 0x7f800000, PT ;  /* 0x7f8000000300780c */ /* 0x040fe40003f26070 */
[----:B------:R-:W-:Y:S01]  /*0230*/  IADD3 R17, -R13, 0x40800000, RZ ;  /* 0x408000000d117810 */ /* 0x000fe20007ffe1ff */
[----:B------:R-:W-:Y:S01]  /*0240*/  FMUL R19, R12, 1.4426950216293334961 ;  /* 0x3fb8aa3b0c137820 */ /* 0x000fe20000400000 */
[----:B------:R-:W-:Y:S01]  /*0250*/  IADD3 R14, R0, -R13, RZ ;  /* 0x8000000d000e7210 */ /* 0x000fe20007ffe0ff */
[----:B------:R-:W-:Y:S01]  /*0260*/  FADD.FTZ.RZ R12, R3, 1 ;  /* 0x3f800000030c7421 */ /* 0x000fe2000001c000 */
[----:B------:R-:W-:Y:S01]  /*0270*/  I2FP.F32.S32 R13, R13 ;  /* 0x0000000d000d7245 */ /* 0x000fe20000201400 */
[----:B------:R-:W-:Y:S01]  /*0280*/  FFMA.FTZ R21, R17, R16, -1 ;  /* 0xbf80000011157423 */ /* 0x000fe20000010010 */
[----:B------:R-:W-:-:S02]  /*0290*/  MOV R17, 0x3d39bf78 ;  /* 0x3d39bf7800117802 */ /* 0x000fc40000000f00 */
[----:B------:R-:W-:Y:S01]  /*02a0*/  FSETP.GEU.AND P0, PT, R19, -126, PT ;  /* 0xc2fc00001300780b */ /* 0x000fe20003f0e000 */
[----:B------:R-:W-:Y:S01]  /*02b0*/  FADD R14, R14, R21 ;  /* 0x000000150e0e7221 */ /* 0x000fe20000000000 */
[----:B------:R-:W-:Y:S01]  /*02c0*/  IADD3 R12, R12, -0x3f400000, RZ ;  /* 0xc0c000000c0c7810 */ /* 0x000fe20007ffe0ff */
[----:B------:R-:W-:Y:S02]  /*02d0*/  FMUL R13, R13, 1.1920928955078125e-07 ;  /* 0x340000000d0d7820 */ /* 0x000fe40000400000 */
[----:B------:R-:W-:Y:S01]  /*02e0*/  FFMA.FTZ R15, R14, -R17, 0.10546888411045074463 ;  /* 0x3dd800120e0f7423 */ /* 0x000fe20000010811 */
[----:B------:R-:W-:-:S03]  /*02f0*/  LOP3.LUT R18, R12, 0xff800000, RZ, 0xc0, !PT ;  /* 0xff8000000c127812 */ /* 0x000fc600078ec0ff */
[C---:B------:R-:W-:Y:S01]  /*0300*/  FFMA.FTZ R15, R14.reuse, R15, -0.13229703903198242188 ;  /* 0xbe0778e00e0f7423 */ /* 0x040fe2000001000f */
[----:B------:R-:W-:Y:S02]  /*0310*/  IADD3 R21, -R18, 0x40800000, RZ ;  /* 0x4080000012157810 */ /* 0x000fe40007ffe1ff */
[----:B------:R-:W-:Y:S01]  /*0320*/  IADD3 R20, R3, -R18, RZ ;  /* 0x8000001203147210 */ /* 0x000fe20007ffe0ff */
[C---:B------:R-:W-:Y:S01]  /*0330*/  FFMA.FTZ R15, R14.reuse, R15, 0.14491446316242218018 ;  /* 0x3e1464750e0f7423 */ /* 0x040fe2000001000f */
[----:B------:R-:W-:Y:S01]  /*0340*/  @!P0 FMUL R19, R19, 0.5 ;  /* 0x3f00000013138820 */ /* 0x000fe20000400000 */
[----:B------:R-:W-:Y:S01]  /*0350*/  FFMA.FTZ R21, R21, R16, -1 ;  /* 0xbf80000015157423 */ /* 0x000fe20000010010 */
[----:B------:R-:W-:Y:S01]  /*0360*/  I2FP.F32.S32 R18, R18 ;  /* 0x0000001200127245 */ /* 0x000fe20000201400 */
[----:B------:R-:W-:Y:S01]  /*0370*/  FFMA.FTZ R15, R14, R15, -0.16641564667224884033 ;  /* 0xbe2a68dd0e0f7423 */ /* 0x000fe2000001000f */
[----:B------:R-:W1:Y:S01]  /*0380*/  MUFU.EX2 R12, R19 ;  /* 0x00000013000c7308 */ /* 0x000e620000000800 */
[----:B------:R-:W-:-:S02]  /*0390*/  FADD R20, R20, R21 ;  /* 0x0000001514147221 */ /* 0x000fc40000000000 */
[----:B------:R-:W-:Y:S01]  /*03a0*/  FFMA.FTZ R15, R14, R15, 0.19988867640495300293 ;  /* 0x3e4caf9e0e0f7423 */ /* 0x000fe2000001000f */
[----:B------:R-:W-:Y:S01]  /*03b0*/  FMUL R18, R18, 1.1920928955078125e-07 ;  /* 0x3400000012127820 */ /* 0x000fe20000400000 */
[----:B------:R-:W-:Y:S02]  /*03c0*/  FFMA.FTZ R21, R20, -R17, 0.10546888411045074463 ;  /* 0x3dd8001214157423 */ /* 0x000fe40000010811 */
[----:B------:R-:W-:Y:S02]  /*03d0*/  FFMA.FTZ R15, R14, R15, -0.25000196695327758789 ;  /* 0xbe8000420e0f7423 */ /* 0x000fe4000001000f */
[----:B------:R-:W-:Y:S02]  /*03e0*/  FFMA.FTZ R21, R20, R21, -0.13229703903198242188 ;  /* 0xbe0778e014157423 */ /* 0x000fe40000010015 */
[----:B------:R-:W-:Y:S02]  /*03f0*/  FFMA.FTZ R15, R14, R15, 0.33333510160446166992 ;  /* 0x3eaaaae60e0f7423 */ /* 0x000fe4000001000f */
[----:B------:R-:W-:-:S02]  /*0400*/  FFMA.FTZ R21, R20, R21, 0.14491446316242218018 ;  /* 0x3e14647514157423 */ /* 0x000fc40000010015 */
[----:B------:R-:W-:Y:S01]  /*0410*/  FFMA.FTZ R15, R14, R15, -0.5 ;  /* 0xbf0000000e0f7423 */ /* 0x000fe2000001000f */
[----:B-1----:R-:W-:Y:S01]  /*0420*/  @!P0 FMUL R12, R12, R12 ;  /* 0x0000000c0c0c8220 */ /* 0x002fe20000400000 */
[----:B------:R-:W-:Y:S01]  /*0430*/  FSETP.GEU.AND P0, PT, R22, -126, PT ;  /* 0xc2fc00001600780b */ /* 0x000fe20003f0e000 */
[----:B------:R-:W-:Y:S01]  /*0440*/  FFMA.FTZ R21, R20, R21, -0.16641564667224884033 ;  /* 0xbe2a68dd14157423 */ /* 0x000fe20000010015 */
[----:B------:R-:W-:Y:S01]  /*0450*/  FMUL R15, R14, R15 ;  /* 0x0000000f0e0f7220 */ /* 0x000fe20000400000 */
[C---:B------:R-:W-:Y:S01]  /*0460*/  FADD.FTZ.RZ R19, R12.reuse, 1 ;  /* 0x3f8000000c137421 */ /* 0x040fe2000001c000 */
[----:B------:R-:W-:Y:S01]  /*0470*/  ISETP.GE.U32.AND P2, PT, R12, 0x7f800000, PT ;  /* 0x7f8000000c00780c */ /* 0x000fe20003f46070 */
[----:B------:R-:W-:Y:S01]  /*0480*/  FFMA.FTZ R21, R20, R21, 0.19988867640495300293 ;  /* 0x3e4caf9e14157423 */ /* 0x000fe20000010015 */
[----:B------:R-:W-:Y:S02]  /*0490*/  FFMA.FTZ R14, R14, R15, R14 ;  /* 0x0000000f0e0e7223 */ /* 0x000fe4000001000e */
[----:B------:R-:W-:Y:S01]  /*04a0*/  IADD3 R15, R19, -0x3f400000, RZ ;  /* 0xc0c00000130f7810 */ /* 0x000fe20007ffe0ff */
[----:B------:R-:W-:Y:S01]  /*04b0*/  FFMA.FTZ R21, R20, R21, -0.25000196695327758789 ;  /* 0xbe80004214157423 */ /* 0x000fe20000010015 */
[----:B------:R-:W-:-:S02]  /*04c0*/  FFMA.FTZ R13, R13, 0.69314718246459960938, R14 ;  /* 0x3f3172180d0d7823 */ /* 0x000fc4000001000e */
[----:B------:R-:W-:Y:S01]  /*04d0*/  LOP3.LUT R15, R15, 0xff800000, RZ, 0xc0, !PT ;  /* 0xff8000000f0f7812 */ /* 0x000fe200078ec0ff */
[----:B------:R-:W-:Y:S01]  /*04e0*/  @!P0 FMUL R22, R22, 0.5 ;  /* 0x3f00000016168820 */ /* 0x000fe20000400000 */
[C---:B------:R-:W-:Y:S02]  /*04f0*/  FFMA.FTZ R21, R20.reuse, R21, 0.33333510160446166992 ;  /* 0x3eaaaae614157423 */ /* 0x040fe40000010015 */
[----:B------:R-:W-:Y:S02]  /*0500*/  IADD3 R19, -R15, 0x40800000, RZ ;  /* 0x408000000f137810 */ /* 0x000fe40007ffe1ff */
[----:B------:R-:W-:Y:S01]  /*0510*/  IADD3 R24, R12, -R15, RZ ;  /* 0x8000000f0c187210 */ /* 0x000fe20007ffe0ff */
[C---:B------:R-:W-:Y:S01]  /*0520*/  FFMA.FTZ R21, R20.reuse, R21, -0.5 ;  /* 0xbf00000014157423 */ /* 0x040fe20000010015 */
[----:B------:R-:W-:Y:S01]  /*0530*/  I2FP.F32.S32 R15, R15 ;  /* 0x0000000f000f7245 */ /* 0x000fe20000201400 */
[----:B------:R-:W-:Y:S02]  /*0540*/  FFMA.FTZ R19, R19, R16, -1 ;  /* 0xbf80000013137423 */ /* 0x000fe40000010010 */
[----:B------:R-:W-:-:S02]  /*0550*/  FMUL R21, R20, R21 ;  /* 0x0000001514157220 */ /* 0x000fc40000400000 */
[----:B------:R-:W-:Y:S01]  /*0560*/  FADD R24, R24, R19 ;  /* 0x0000001318187221 */ /* 0x000fe20000000000 */
[----:B------:R-:W-:Y:S01]  /*0570*/  FMUL R15, R15, 1.1920928955078125e-07 ;  /* 0x340000000f0f7820 */ /* 0x000fe20000400000 */
[----:B------:R-:W-:Y:S02]  /*0580*/  FFMA.FTZ R21, R20, R21, R20 ;  /* 0x0000001514157223 */ /* 0x000fe40000010014 */
[----:B------:R-:W-:Y:S02]  /*0590*/  FFMA.FTZ R19, R24, -R17, 0.10546888411045074463 ;  /* 0x3dd8001218137423 */ /* 0x000fe40000010811 */
[----:B------:R-:W-:Y:S02]  /*05a0*/  FFMA.FTZ R21, R18, 0.69314718246459960938, R21 ;  /* 0x3f31721812157823 */ /* 0x000fe40000010015 */
[----:B------:R-:W-:-:S04]  /*05b0*/  FFMA.FTZ R19, R24, R19, -0.13229703903198242188 ;  /* 0xbe0778e018137423 */ /* 0x000fc80000010013 */
[----:B------:R-:W-:-:S04]  /*05c0*/  FFMA.FTZ R19, R24, R19, 0.14491446316242218018 ;  /* 0x3e14647518137423 */ /* 0x000fc80000010013 */
[----:B------:R-:W-:-:S04]  /*05d0*/  FFMA.FTZ R19, R24, R19, -0.16641564667224884033 ;  /* 0xbe2a68dd18137423 */ /* 0x000fc80000010013 */
[C---:B------:R-:W-:Y:S02]  /*05e0*/  FFMA.FTZ R25, R24.reuse, R19, 0.19988867640495300293 ;  /* 0x3e4caf9e18197423 */ /* 0x040fe40000010013 */
[----:B------:R-:W1:Y:S02]  /*05f0*/  MUFU.EX2 R19, R22 ;  /* 0x0000001600137308 */ /* 0x000e640000000800 */
[----:B------:R-:W-:-:S04]  /*0600*/  FFMA.FTZ R25, R24, R25, -0.25000196695327758789 ;  /* 0xbe80004218197423 */ /* 0x000fc80000010019 */
[----:B------:R-:W-:-:S04]  /*0610*/  FFMA.FTZ R25, R24, R25, 0.33333510160446166992 ;  /* 0x3eaaaae618197423 */ /* 0x000fc80000010019 */
[----:B------:R-:W-:-:S04]  /*0620*/  FFMA.FTZ R25, R24, R25, -0.5 ;  /* 0xbf00000018197423 */ /* 0x000fc80000010019 */
[C---:B------:R-:W-:Y:S01]  /*0630*/  FMUL R25, R24.reuse, R25 ;  /* 0x0000001918197220 */ /* 0x040fe20000400000 */
[----:B-1----:R-:W-:Y:S01]  /*0640*/  @!P0 FMUL R19, R19, R19 ;  /* 0x0000001313138220 */ /* 0x002fe20000400000 */
[----:B------:R-:W-:Y:S02]  /*0650*/  FSETP.GT.AND P0, PT, R9, RZ, PT ;  /* 0x000000ff0900720b */ /* 0x000fe40003f04000 */
[----:B------:R-:W-:Y:S01]  /*0660*/  FFMA.FTZ R20, R24, R25, R24 ;  /* 0x0000001918147223 */ /* 0x000fe20000010018 */
[C---:B------:R-:W-:Y:S01]  /*0670*/  FADD.FTZ.RZ R24, R19.reuse, 1 ;  /* 0x3f80000013187421 */ /* 0x040fe2000001c000 */
[----:B------:R-:W-:Y:S02]  /*0680*/  ISETP.GE.U32.AND P3, PT, R19, 0x7f800000, PT ;  /* 0x7f8000001300780c */ /* 0x000fe40003f66070 */
[----:B------:R-:W-:Y:S02]  /*0690*/  FFMA.FTZ R20, R15, 0.69314718246459960938, R20 ;  /* 0x3f3172180f147823 */ /* 0x000fe40000010014 */
[----:B------:R-:W-:-:S04]  /*06a0*/  IADD3 R24, R24, -0x3f400000, RZ ;  /* 0xc0c0000018187810 */ /* 0x000fc80007ffe0ff */
[----:B------:R-:W-:-:S04]  /*06b0*/  LOP3.LUT R24, R24, 0xff800000, RZ, 0xc0, !PT ;  /* 0xff80000018187812 */ /* 0x000fc800078ec0ff */
[----:B------:R-:W-:-:S05]  /*06c0*/  IADD3 R25, -R24, 0x40800000, RZ ;  /* 0x4080000018197810 */ /* 0x000fca0007ffe1ff */
[----:B------:R-:W-:Y:S01]  /*06d0*/  FFMA.FTZ R25, R25, R16, -1 ;  /* 0xbf80000019197423 */ /* 0x000fe20000010010 */
[----:B------:R-:W-:Y:S02]  /*06e0*/  IADD3 R16, R19, -R24, RZ ;  /* 0x8000001813107210 */ /* 0x000fe40007ffe0ff */
[----:B------:R-:W-:-:S03]  /*06f0*/  I2FP.F32.S32 R24, R24 ;  /* 0x0000001800187245 */ /* 0x000fc60000201400 */
[----:B------:R-:W-:-:S04]  /*0700*/  FADD R16, R16, R25 ;  /* 0x0000001910107221 */ /* 0x000fc80000000000 */
[----:B------:R-:W-:-:S04]  /*0710*/  FFMA.FTZ R17, R16, -R17, 0.10546888411045074463 ;  /* 0x3dd8001210117423 */ /* 0x000fc80000010811 */
[----:B------:R-:W-:-:S04]  /*0720*/  FFMA.FTZ R17, R16, R17, -0.13229703903198242188 ;  /* 0xbe0778e010117423 */ /* 0x000fc80000010011 */
[----:B------:R-:W-:-:S04]  /*0730*/  FFMA.FTZ R17, R16, R17, 0.14491446316242218018 ;  /* 0x3e14647510117423 */ /* 0x000fc80000010011 */
[----:B------:R-:W-:-:S04]  /*0740*/  FFMA.FTZ R17, R16, R17, -0.16641564667224884033 ;  /* 0xbe2a68dd10117423 */ /* 0x000fc80000010011 */
[----:B------:R-:W-:-:S04]  /*0750*/  FFMA.FTZ R17, R16, R17, 0.19988867640495300293 ;  /* 0x3e4caf9e10117423 */ /* 0x000fc80000010011 */
[----:B------:R-:W-:-:S04]  /*0760*/  FFMA.FTZ R17, R16, R17, -0.25000196695327758789 ;  /* 0xbe80004210117423 */ /* 0x000fc80000010011 */
[----:B------:R-:W-:-:S04]  /*0770*/  FFMA.FTZ R17, R16, R17, 0.33333510160446166992 ;  /* 0x3eaaaae610117423 */ /* 0x000fc80000010011 */
[----:B------:R-:W-:-:S04]  /*0780*/  FFMA.FTZ R17, R16, R17, -0.5 ;  /* 0xbf00000010117423 */ /* 0x000fc80000010011 */
[----:B------:R-:W-:-:S04]  /*0790*/  FMUL R17, R16, R17 ;  /* 0x0000001110117220 */ /* 0x000fc80000400000 */
[----:B------:R-:W-:Y:S01]  /*07a0*/  FFMA.FTZ R16, R16, R17, R16 ;  /* 0x0000001110107223 */ /* 0x000fe20000010010 */
[----:B------:R-:W-:-:S04]  /*07b0*/  FMUL R17, R24, 1.1920928955078125e-07 ;  /* 0x3400000018117820 */ /* 0x000fc80000400000 */
[----:B------:R-:W-:Y:S01]  /*07c0*/  FFMA.FTZ R16, R17, 0.69314718246459960938, R16 ;  /* 0x3f31721811107823 */ /* 0x000fe20000010010 */
[----:B------:R-:W-:Y:S06]  /*07d0*/  @!P5 BRA `(.L_x_1) ;  /* 0x000000000014d947 */ /* 0x000fec0003800000 */
[C---:B------:R-:W-:Y:S02]  /*07e0*/  ISETP.GE.AND P4, PT, R0.reuse, -0x407fffff, PT ;  /* 0xbf8000010000780c */ /* 0x040fe40003f86270 */
[----:B------:R-:W-:-:S11]  /*07f0*/  FSETP.NEU.AND P5, PT, R0, RZ, PT ;  /* 0x000000ff0000720b */ /* 0x000fd60003fad000 */
[----:B------:R-:W-:-:S05]  /*0800*/  @P4 MOV R15, 0x7f800000 ;  /* 0x7f800000000f4802 */ /* 0x000fca0000000f00 */
[----:B------:R-:W-:-:S05]  /*0810*/  @P4 FFMA.FTZ R13, R0, R15, +INF ;  /* 0x7f800000000d4423 */ /* 0x000fca000001000f */
[----:B------:R-:W-:-:S07]  /*0820*/  FSEL R13, R13, -RZ, P5 ;  /* 0x800000ff0d0d7208 */ /* 0x000fce0002800000 */
.L_x_1:
[----:B------:R-:W-:Y:S05]  /*0830*/  BSYNC B0 ;  /* 0x0000000000007941 */ /* 0x000fea0003800000 */
.L_x_0:
[----:B------:R-:W-:Y:S04]  /*0840*/  BSSY B0, `(.L_x_2) ;  /* 0x0000007000007945 */ /* 0x000fe80003800000 */
[----:B------:R-:W-:Y:S05]  /*0850*/  @!P1 BRA `(.L_x_3) ;  /* 0x0000000000149947 */ /* 0x000fea0003800000 */
[C---:B------:R-:W-:Y:S02]  /*0860*/  ISETP.GE.AND P1, PT, R3.reuse, -0x407fffff, PT ;  /* 0xbf8000010300780c */ /* 0x040fe40003f26270 */
[----:B------:R-:W-:-:S11]  /*0870*/  FSETP.NEU.AND P4, PT, R3, RZ, PT ;  /* 0x000000ff0300720b */ /* 0x000fd60003f8d000 */
[----:B------:R-:W-:-:S05]  /*0880*/  @P1 MOV R0, 0x7f800000 ;  /* 0x7f80000000001802 */ /* 0x000fca0000000f00 */
[----:B------:R-:W-:-:S05]  /*0890*/  @P1 FFMA.FTZ R21, R3, R0, +INF ;  /* 0x7f80000003151423 */ /* 0x000fca0000010000 */
[----:B------:R-:W-:-:S07]  /*08a0*/  FSEL R21, R21, -RZ, P4 ;  /* 0x800000ff15157208 */ /* 0x000fce0002000000 */
.L_x_3:
[----:B------:R-:W-:Y:S05]  /*08b0*/  BSYNC B0 ;  /* 0x0000000000007941 */ /* 0x000fea0003800000 */
.L_x_2:
[----:B------:R-:W-:Y:S04]  /*08c0*/  BSSY B0, `(.L_x_4) ;  /* 0x0000007000007945 */ /* 0x000fe80003800000 */
[----:B------:R-:W-:Y:S05]  /*08d0*/  @!P2 BRA `(.L_x_5) ;  /* 0x000000000014a947 */ /* 0x000fea0003800000 */
[C---:B------:R-:W-:Y:S02]  /*08e0*/  ISETP.GE.AND P1, PT, R12.reuse, -0x407fffff, PT ;  /* 0xbf8000010c00780c */ /* 0x040fe40003f26270 */
[----:B------:R-:W-:-:S11]  /*08f0*/  FSETP.NEU.AND P2, PT, R12, RZ, PT ;  /* 0x000000ff0c00720b */ /* 0x000fd60003f4d000 */
[----:B------:R-:W-:-:S05]  /*0900*/  @P1 MOV R3, 0x7f800000 ;  /* 0x7f80000000031802 */ /* 0x000fca0000000f00 */
[----:B------:R-:W-:-:S05]  /*0910*/  @P1 FFMA.FTZ R20, R12, R3, +INF ;  /* 0x7f8000000c141423 */ /* 0x000fca0000010003 */
[----:B------:R-:W-:-:S07]  /*0920*/  FSEL R20, R20, -RZ, P2 ;  /* 0x800000ff14147208 */ /* 0x000fce0001000000 */
.L_x_5:
[----:B------:R-:W-:Y:S05]  /*0930*/  BSYNC B0 ;  /* 0x0000000000007941 */ /* 0x000fea0003800000 */
.L_x_4:
[----:B------:R-:W-:Y:S04]  /*0940*/  BSSY B0, `(.L_x_6) ;  /* 0x0000007000007945 */ /* 0x000fe80003800000 */
[----:B------:R-:W-:Y:S05]  /*0950*/  @!P3 BRA `(.L_x_7) ;  /* 0x000000000014b947 */ /* 0x000fea0003800000 */
[C---:B------:R-:W-:Y:S02]  /*0960*/  ISETP.GE.AND P1, PT, R19.reuse, -0x407fffff, PT ;  /* 0xbf8000011300780c */ /* 0x040fe40003f26270 */
[----:B------:R-:W-:-:S11]  /*0970*/  FSETP.NEU.AND P2, PT, R19, RZ, PT ;  /* 0x000000ff1300720b */ /* 0x000fd60003f4d000 */
[----:B------:R-:W-:-:S05]  /*0980*/  @P1 MOV R0, 0x7f800000 ;  /* 0x7f80000000001802 */ /* 0x000fca0000000f00 */
[----:B------:R-:W-:-:S05]  /*0990*/  @P1 FFMA.FTZ R16, R19, R0, +INF ;  /* 0x7f80000013101423 */ /* 0x000fca0000010000 */
[----:B------:R-:W-:-:S07]  /*09a0*/  FSEL R16, R16, -RZ, P2 ;  /* 0x800000ff10107208 */ /* 0x000fce0001000000 */
.L_x_7:
[----:B------:R-:W-:Y:S05]  /*09b0*/  BSYNC B0 ;  /* 0x0000000000007941 */ /* 0x000fea0003800000 */
.L_x_6:
[----:B------:R-:W-:Y:S01]  /*09c0*/  FADD R13, R8, -R13 ;  /* 0x8000000d080d7221 */ /* 0x000fe20000000000 */
[----:B------:R-:W-:Y:S01]  /*09d0*/  FSEL R8, R9, RZ, !P0 ;  /* 0x000000ff09087208 */ /* 0x000fe20004000000 */
[----:B------:R-:W1:Y:S01]  /*09e0*/  S2UR UR5, SR_CgaCtaId ;  /* 0x00000000000579c3 */ /* 0x000e620000008800 */
[----:B------:R-:W-:Y:S01]  /*09f0*/  FSETP.GT.AND P1, PT, R10, RZ, PT ;  /* 0x000000ff0a00720b */ /* 0x000fe20003f24000 */
[----:B------:R-:W-:Y:S01]  /*0a00*/  FMUL R13, R13, 1.4426950216293334961 ;  /* 0x3fb8aa3b0d0d7820 */ /* 0x000fe20000400000 */
[C---:B------:R-:W-:Y:S01]  /*0a10*/  FSETP.GT.AND P0, PT, R11.reuse, RZ, PT ;  /* 0x000000ff0b00720b */ /* 0x040fe20003f04000 */
[----:B------:R-:W-:Y:S01]  /*0a20*/  FADD R8, R8, -R21 ;  /* 0x8000001508087221 */ /* 0x000fe20000000000 */
[----:B------:R-:W-:Y:S01]  /*0a30*/  FSEL R9, R10, RZ, !P1 ;  /* 0x000000ff0a097208 */ /* 0x000fe20004800000 */
[----:B------:R-:W-:Y:S01]  /*0a40*/  UMOV UR4, 0x400 ;  /* 0x0000040000047882 */ /* 0x000fe20000000000 */
[----:B------:R-:W-:Y:S01]  /*0a50*/  FSEL R11, R11, RZ, !P0 ;  /* 0x000000ff0b0b7208 */ /* 0x000fe20004000000 */
[----:B------:R-:W-:Y:S01]  /*0a60*/  FMUL R8, R8, 1.4426950216293334961 ;  /* 0x3fb8aa3b08087820 */ /* 0x000fe20000400000 */
[----:B------:R-:W-:Y:S01]  /*0a70*/  FSETP.GEU.AND P0, PT, R13, -126, PT ;  /* 0xc2fc00000d00780b */ /* 0x000fe20003f0e000 */
[----:B------:R-:W-:-:S02]  /*0a80*/  FADD R9, R9, -R20 ;  /* 0x8000001409097221 */ /* 0x000fc40000000000 */
[----:B------:R-:W-:Y:S01]  /*0a90*/  FADD R11, R11, -R16 ;  /* 0x800000100b0b7221 */ /* 0x000fe20000000000 */
[----:B------:R-:W-:Y:S01]  /*0aa0*/  FSETP.GEU.AND P1, PT, R8, -126, PT ;  /* 0xc2fc00000800780b */ /* 0x000fe20003f2e000 */
[----:B------:R-:W-:Y:S02]  /*0ab0*/  FMUL R12, R9, 1.4426950216293334961 ;  /* 0x3fb8aa3b090c7820 */ /* 0x000fe40000400000 */
[----:B------:R-:W-:-:S03]  /*0ac0*/  FMUL R14, R11, 1.4426950216293334961 ;  /* 0x3fb8aa3b0b0e7820 */ /* 0x000fc60000400000 */
[----:B------:R-:W-:Y:S02]  /*0ad0*/  FSETP.GEU.AND P2, PT, R12, -126, PT ;  /* 0xc2fc00000c00780b */ /* 0x000fe40003f4e000 */
[----:B------:R-:W-:Y:S01]  /*0ae0*/  FSETP.GEU.AND P3, PT, R14, -126, PT ;  /* 0xc2fc00000e00780b */ /* 0x000fe20003f6e000 */
[----:B------:R-:W-:Y:S01]  /*0af0*/  @!P0 FMUL R13, R13, 0.5 ;  /* 0x3f0000000d0d8820 */ /* 0x000fe20000400000 */
[----:B-1----:R-:W-:-:S03]  /*0b00*/  UPRMT UR4, UR5, 0x654, UR4 ;  /* 0x0000065405047896 */ /* 0x002fc60008000004 */
[----:B------:R-:W-:Y:S01]  /*0b10*/  @!P1 FMUL R8, R8, 0.5 ;  /* 0x3f00000008089820 */ /* 0x000fe20000400000 */
[----:B------:R-:W1:Y:S05]  /*0b20*/  MUFU.EX2 R9, R13 ;  /* 0x0000000d00097308 */ /* 0x000e6a0000000800 */
[----:B------:R-:W-:Y:S02]  /*0b30*/  @!P2 FMUL R12, R12, 0.5 ;  /* 0x3f0000000c0ca820 */ /* 0x000fe40000400000 */
[----:B------:R-:W-:Y:S01]  /*0b40*/  @!P3 FMUL R14, R14, 0.5 ;  /* 0x3f0000000e0eb820 */ /* 0x000fe20000400000 */
[----:B------:R-:W2:Y:S01]  /*0b50*/  MUFU.EX2 R10, R8 ;  /* 0x00000008000a7308 */ /* 0x000ea20000000800 */
[----:B-1----:R-:W-:-:S07]  /*0b60*/  @!P0 FMUL R9, R9, R9 ;  /* 0x0000000909098220 */ /* 0x002fce0000400000 */
[----:B------:R-:W1:Y:S01]  /*0b70*/  MUFU.EX2 R11, R12 ;  /* 0x0000000c000b7308 */ /* 0x000e620000000800 */
[----:B--2---:R-:W-:-:S07]  /*0b80*/  @!P1 FMUL R10, R10, R10 ;  /* 0x0000000a0a0a9220 */ /* 0x004fce0000400000 */
[----:B------:R2:W3:Y:S01]  /*0b90*/  MUFU.EX2 R16, R14 ;  /* 0x0000000e00107308 */ /* 0x0004e20000000800 */
[----:B------:R-:W-:Y:S01]  /*0ba0*/  LOP3.LUT P1, RZ, R23, 0x1f, RZ, 0xc0, !PT ;  /* 0x0000001f17ff7812 */ /* 0x000fe2000782c0ff */
[----:B-----5:R-:W-:Y:S01]  /*0bb0*/  FMUL R15, R5, R10 ;  /* 0x0000000a050f7220 */ /* 0x020fe20000400000 */
[----:B-1----:R-:W-:-:S03]  /*0bc0*/  @!P2 FMUL R11, R11, R11 ;  /* 0x0000000b0b0ba220 */ /* 0x002fc60000400000 */
[C---:B------:R-:W-:Y:S01]  /*0bd0*/  FFMA R15, R4.reuse, R9, R15 ;  /* 0x00000009040f7223 */ /* 0x040fe2000000000f */
[----:B--2---:R-:W-:Y:S01]  /*0be0*/  FADD R14, R4, R9 ;  /* 0x00000009040e7221 */ /* 0x004fe20000000000 */
[----:B------:R-:W-:Y:S02]  /*0bf0*/  ISETP.GE.AND P2, PT, R23, 0x2, PT ;  /* 0x000000021700780c */ /* 0x000fe40003f46270 */
[C---:B------:R-:W-:Y:S01]  /*0c00*/  FFMA R8, R6.reuse, R11, R15 ;  /* 0x0000000b06087223 */ /* 0x040fe2000000000f */
[----:B------:R-:W-:Y:S01]  /*0c10*/  FADD R15, R5, R10 ;  /* 0x0000000a050f7221 */ /* 0x000fe20000000000 */
[----:B------:R-:W-:Y:S01]  /*0c20*/  FADD R11, R6, R11 ;  /* 0x0000000b060b7221 */ /* 0x000fe20000000000 */
[----:B---3--:R-:W-:Y:S02]  /*0c30*/  @!P3 FMUL R16, R16, R16 ;  /* 0x000000101010b220 */ /* 0x008fe40000400000 */
[----:B------:R-:W-:Y:S01]  /*0c40*/  FADD R14, R14, R15 ;  /* 0x0000000f0e0e7221 */ /* 0x000fe20000000000 */
[----:B------:R-:W-:Y:S01]  /*0c50*/  FADD R15, R4, R5 ;  /* 0x00000005040f7221 */ /* 0x000fe20000000000 */
[C---:B------:R-:W-:Y:S01]  /*0c60*/  FFMA R8, R7.reuse, R16, R8 ;  /* 0x0000001007087223 */ /* 0x040fe20000000008 */
[----:B------:R-:W-:Y:S01]  /*0c70*/  FADD R16, R7, R16 ;  /* 0x0000001007107221 */ /* 0x000fe20000000000 */
[----:B------:R-:W-:Y:S01]  /*0c80*/  FADD R11, R11, R14 ;  /* 0x0000000e0b0b7221 */ /* 0x000fe20000000000 */
[----:B------:R-:W-:Y:S01]  /*0c90*/  SHF.R.U32.HI R5, RZ, 0x3, R23 ;  /* 0x00000003ff057819 */ /* 0x000fe20000011617 */
[----:B------:R-:W-:Y:S01]  /*0ca0*/  FADD R6, R6, R15 ;  /* 0x0000000f06067221 */ /* 0x000fe20000000000 */
[----:B------:R-:W1:Y:S01]  /*0cb0*/  SHFL.BFLY PT, R13, R8, 0x10, 0x1f ;  /* 0x0e001f00080d7f89 */ /* 0x000e6200000e0000 */
[----:B------:R-:W-:Y:S01]  /*0cc0*/  FADD R16, R16, R11 ;  /* 0x0000000b10107221 */ /* 0x000fe20000000000 */
[----:B------:R-:W-:-:S04]  /*0cd0*/  LOP3.LUT R5, R5, 0x4, RZ, 0xc0, !PT ;  /* 0x0000000405057812 */ /* 0x000fc800078ec0ff */
[----:B------:R-:W2:Y:S01]  /*0ce0*/  SHFL.BFLY PT, R11, R16, 0x10, 0x1f ;  /* 0x0e001f00100b7f89 */ /* 0x000ea200000e0000 */
[----:B-1----:R-:W-:-:S05]  /*0cf0*/  FADD R13, R8, R13 ;  /* 0x0000000d080d7221 */ /* 0x002fca0000000000 */
[----:B------:R-:W1:Y:S01]  /*0d00*/  SHFL.BFLY PT, R12, R13, 0x8, 0x1f ;  /* 0x0d001f000d0c7f89 */ /* 0x000e6200000e0000 */
[----:B--2---:R-:W-:Y:S01]  /*0d10*/  FADD R10, R16, R11 ;  /* 0x0000000b100a7221 */ /* 0x004fe20000000000 */
[----:B-1----:R-:W-:-:S04]  /*0d20*/  FADD R12, R13, R12 ;  /* 0x0000000c0d0c7221 */ /* 0x002fc80000000000 */
[----:B------:R-:W1:Y:S04]  /*0d30*/  SHFL.BFLY PT, R13, R10, 0x8, 0x1f ;  /* 0x0d001f000a0d7f89 */ /* 0x000e6800000e0000 */
[----:B------:R-:W2:Y:S01]  /*0d40*/  SHFL.BFLY PT, R9, R12, 0x4, 0x1f ;  /* 0x0c801f000c097f89 */ /* 0x000ea200000e0000 */
[----:B-1----:R-:W-:Y:S01]  /*0d50*/  FADD R13, R10, R13 ;  /* 0x0000000d0a0d7221 */ /* 0x002fe20000000000 */
[----:B------:R-:W-:Y:S01]  /*0d60*/  FADD R10, R7, R6 ;  /* 0x00000006070a7221 */ /* 0x000fe20000000000 */
[----:B------:R-:W-:Y:S01]  /*0d70*/  LOP3.LUT R6, R23, 0x1, RZ, 0xc0, !PT ;  /* 0x0000000117067812 */ /* 0x000fe200078ec0ff */
[----:B--2---:R-:W-:Y:S02]  /*0d80*/  FADD R9, R12, R9 ;  /* 0x000000090c097221 */ /* 0x004fe40000000000 */
[----:B------:R-:W1:Y:S01]  /*0d90*/  SHFL.BFLY PT, R12, R13, 0x4, 0x1f ;  /* 0x0c801f000d0c7f89 */ /* 0x000e6200000e0000 */
[----:B------:R-:W-:-:S03]  /*0da0*/  ISETP.NE.U32.AND P0, PT, R6, 0x1, PT ;  /* 0x000000010600780c */ /* 0x000fc60003f05070 */
[----:B------:R-:W2:Y:S01]  /*0db0*/  SHFL.BFLY PT, R8, R9, 0x2, 0x1f ;  /* 0x0c401f0009087f89 */ /* 0x000ea200000e0000 */
[----:B------:R-:W-:Y:S01]  /*0dc0*/  ISETP.LT.AND P0, PT, R23, 0x2, P0 ;  /* 0x000000021700780c */ /* 0x000fe20000701270 */
[----:B-1----:R-:W-:Y:S01]  /*0dd0*/  FADD R12, R13, R12 ;  /* 0x0000000c0d0c7221 */ /* 0x002fe20000000000 */
[----:B--2---:R-:W-:-:S04]  /*0de0*/  FADD R8, R9, R8 ;  /* 0x0000000809087221 */ /* 0x004fc80000000000 */
[----:B------:R-:W-:Y:S04]  /*0df0*/  SHFL.BFLY PT, R7, R12, 0x2, 0x1f ;  /* 0x0c401f000c077f89 */ /* 0x000fe800000e0000 */
[----:B------:R-:W1:Y:S04]  /*0e00*/  SHFL.BFLY PT, R11, R8, 0x1, 0x1f ;  /* 0x0c201f00080b7f89 */ /* 0x000e6800000e0000 */
[----:B------:R-:W2:Y:S01]  /*0e10*/  SHFL.BFLY PT, R9, R10, 0x10, 0x1f ;  /* 0x0e001f000a097f89 */ /* 0x000ea200000e0000 */
[----:B-1----:R-:W-:Y:S01]  /*0e20*/  FADD R16, R8, R11 ;  /* 0x0000000b08107221 */ /* 0x002fe20000000000 */
[----:B------:R-:W-:Y:S01]  /*0e30*/  FADD R8, R12, R7 ;  /* 0x000000070c087221 */ /* 0x000fe20000000000 */
[----:B--2---:R-:W-:-:S03]  /*0e40*/  FADD R11, R10, R9 ;  /* 0x000000090a0b7221 */ /* 0x004fc60000000000 */
[----:B------:R-:W-:Y:S01]  /*0e50*/  @!P1 STS [R5+UR4], R16 ;  /* 0x0000001005009988 */ /* 0x000fe20008000804 */
[----:B------:R-:W-:Y:S06]  /*0e60*/  BAR.SYNC.DEFER_BLOCKING 0x0 ;  /* 0x0000000000007b1d */ /* 0x000fec0000010000 */
[----:B------:R-:W1:Y:S04]  /*0e70*/  SHFL.BFLY PT, R9, R8, 0x1, 0x1f ;  /* 0x0c201f0008097f89 */ /* 0x000e6800000e0000 */
[----:B------:R-:W2:Y:S04]  /*0e80*/  SHFL.BFLY PT, R14, R11, 0x8, 0x1f ;  /* 0x0d001f000b0e7f89 */ /* 0x000ea800000e0000 */
[----:B------:R-:W3:Y:S01]  /*0e90*/  @!P2 LDS R4, [R2+UR4] ;  /* 0x000000040204a984 */ /* 0x000ee20008000800 */
[----:B-1----:R-:W-:Y:S01]  /*0ea0*/  FADD R12, R8, R9 ;  /* 0x00000009080c7221 */ /* 0x002fe20000000000 */
[----:B--2---:R-:W-:-:S05]  /*0eb0*/  FADD R14, R11, R14 ;  /* 0x0000000e0b0e7221 */ /* 0x004fca0000000000 */
[----:B------:R-:W1:Y:S04]  /*0ec0*/  SHFL.BFLY PT, R13, R14, 0x4, 0x1f ;  /* 0x0c801f000e0d7f89 */ /* 0x000e6800000e0000 */
[----:B---3--:R-:W2:Y:S01]  /*0ed0*/  SHFL.BFLY PT, R7, R4, 0x1, 0x1f ;  /* 0x0c201f0004077f89 */ /* 0x008ea200000e0000 */
[----:B-1----:R-:W-:-:S05]  /*0ee0*/  FADD R13, R14, R13 ;  /* 0x0000000d0e0d7221 */ /* 0x002fca0000000000 */
[----:B------:R-:W1:Y:S01]  /*0ef0*/  SHFL.BFLY PT, R6, R13, 0x2, 0x1f ;  /* 0x0c401f000d067f89 */ /* 0x000e6200000e0000 */
[----:B--2---:R-:W-:-:S05]  /*0f00*/  FADD R7, R4, R7 ;  /* 0x0000000704077221 */ /* 0x004fca0000000000 */
[----:B------:R-:W-:Y:S01]  /*0f10*/  @P0 STS [R2+UR4], R7 ;  /* 0x0000000702000988 */ /* 0x000fe20008000804 */
[----:B-1----:R-:W-:Y:S01]  /*0f20*/  FADD R8, R13, R6 ;  /* 0x000000060d087221 */ /* 0x002fe20000000000 */
[----:B------:R-:W-:Y:S06]  /*0f30*/  BAR.SYNC.DEFER_BLOCKING 0x0 ;  /* 0x0000000000007b1d */ /* 0x000fec0000010000 */
[----:B------:R-:W1:Y:S04]  /*0f40*/  SHFL.BFLY PT, R9, R8, 0x1, 0x1f ;  /* 0x0c201f0008097f89 */ /* 0x000e6800000e0000 */
[----:B------:R-:W-:Y:S01]  /*0f50*/  LDS R4, [UR4] ;  /* 0x00000004ff047984 */ /* 0x000fe20008000800 */
[----:B------:R-:W-:Y:S01]  /*0f60*/  BAR.SYNC.DEFER_BLOCKING 0x0 ;  /* 0x0000000000007b1d */ /* 0x000fe20000010000 */
[----:B-1----:R-:W-:-:S05]  /*0f70*/  FADD R10, R8, R9 ;  /* 0x00000009080a7221 */ /* 0x002fca0000000000 */
[----:B------:R-:W-:Y:S02]  /*0f80*/  @!P1 STS [R5+UR4], R12 ;  /* 0x0000000c05009988 */ /* 0x000fe40008000804 */
[----:B------:R-:W-:Y:S06]  /*0f90*/  BAR.SYNC.DEFER_BLOCKING 0x0 ;  /* 0x0000000000007b1d */ /* 0x000fec0000010000 */
[----:B------:R-:W1:Y:S04]  /*0fa0*/  @!P2 LDS R3, [R2+UR4] ;  /* 0x000000040203a984 */ /* 0x000e680008000800 */
[----:B-1----:R-:W1:Y:S02]  /*0fb0*/  SHFL.BFLY PT, R6, R3, 0x1, 0x1f ;  /* 0x0c201f0003067f89 */ /* 0x002e6400000e0000 */
[----:B-1----:R-:W-:-:S05]  /*0fc0*/  FADD R7, R3, R6 ;  /* 0x0000000603077221 */ /* 0x002fca0000000000 */
[----:B------:R-:W-:Y:S01]  /*0fd0*/  @P0 STS [R2+UR4], R7 ;  /* 0x0000000702000988 */ /* 0x000fe20008000804 */
[----:B------:R-:W-:Y:S06]  /*0fe0*/  BAR.SYNC.DEFER_BLOCKING 0x0 ;  /* 0x0000000000007b1d */ /* 0x000fec0000010000 */
[----:B------:R-:W1:Y:S02]  /*0ff0*/  LDS R6, [UR4] ;  /* 0x00000004ff067984 */ /* 0x000e640008000800 */
[----:B------:R-:W-:Y:S06]  /*1000*/  BAR.SYNC.DEFER_BLOCKING 0x0 ;  /* 0x0000000000007b1d */ /* 0x000fec0000010000 */
[----:B------:R-:W-:Y:S02]  /*1010*/  @!P1 STS [R5+UR4], R10 ;  /* 0x0000000a05009988 */ /* 0x000fe40008000804 */
[----:B------:R-:W-:Y:S01]  /*1020*/  BAR.SYNC.DEFER_BLOCKING 0x0 ;  /* 0x0000000000007b1d */ /* 0x000fe20000010000 */
[----:B-1----:R-:W-:Y:S01]  /*1030*/  FSETP.GT.AND P1, PT, R6, 1.0000000116860974231e-07, PT ;  /* 0x33d6bf950600780b */ /* 0x002fe20003f24000 */
[----:B------:R-:W-:-:S04]  /*1040*/  FADD R8, RZ, R6 ;  /* 0x00000006ff087221 */ /* 0x000fc80000000000 */
[----:B------:R-:W1:Y:S01]  /*1050*/  @!P2 LDS R0, [R2+UR4] ;  /* 0x000000040200a984 */ /* 0x000e620008000800 */
[----:B------:R-:W-:-:S07]  /*1060*/  FSETP.NAN.AND P2, PT, R6, R6, PT ;  /* 0x000000060600720b */ /* 0x000fce0003f48000 */
[----:B------:R-:W-:-:S04]  /*1070*/  @!P1 FSEL R8, R8, 1.0000000116860974231e-07, P2 ;  /* 0x33d6bf9508089808 */ /* 0x000fc80001000000 */
[C---:B------:R-:W-:Y:S02]  /*1080*/  FSETP.GT.AND P1, PT, |R8|.reuse, 8.50705917302346158658e+37, PT ;  /* 0x7e8000000800780b */ /* 0x040fe40003f24200 */
[----:B------:R-:W-:-:S11]  /*1090*/  FSETP.GEU.AND P2, PT, |R8|, 1.175494350822287508e-38, PT ;  /* 0x008000000800780b */ /* 0x000fd60003f4e200 */
[----:B------:R-:W-:-:S04]  /*10a0*/  @P1 FMUL R8, R8, 0.25 ;  /* 0x3e80000008081820 */ /* 0x000fc80000400000 */
[----:B------:R-:W-:-:S04]  /*10b0*/  @!P2 FMUL R8, R8, 16777216 ;  /* 0x4b8000000808a820 */ /* 0x000fc80000400000 */
[----:B------:R2:W2:Y:S01]  /*10c0*/  MUFU.RCP R7, R8 ;  /* 0x0000000800077308 */ /* 0x0004a20000001000 */
[----:B-1----:R-:W1:Y:S02]  /*10d0*/  SHFL.BFLY PT, R3, R0, 0x1, 0x1f ;  /* 0x0c201f0000037f89 */ /* 0x002e6400000e0000 */
[----:B-1----:R-:W-:Y:S01]  /*10e0*/  FADD R3, R0, R3 ;  /* 0x0000000300037221 */ /* 0x002fe20000000000 */
[----:B------:R-:W-:-:S04]  /*10f0*/  FADD R0, RZ, R4 ;  /* 0x00000004ff007221 */ /* 0x000fc80000000000 */
[----:B------:R2:W-:Y:S01]  /*1100*/  @P0 STS [R2+UR4], R3 ;  /* 0x0000000302000988 */ /* 0x0005e20008000804 */
[----:B------:R-:W-:Y:S01]  /*1110*/  BAR.SYNC.DEFER_BLOCKING 0x0 ;  /* 0x0000000000007b1d */ /* 0x000fe20000010000 */
[----:B------:R-:W-:-:S05]  /*1120*/  LOP3.LUT P0, RZ, R23, 0x3f, RZ, 0xc0, !PT ;  /* 0x0000003f17ff7812 */ /* 0x000fca000780c0ff */
[----:B------:R-:W1:Y:S02]  /*1130*/  LDS R5, [UR4] ;  /* 0x00000004ff057984 */ /* 0x000e640008000800 */
[----:B------:R-:W-:Y:S06]  /*1140*/  BAR.SYNC.DEFER_BLOCKING 0x0 ;  /* 0x0000000000007b1d */ /* 0x000fec0000010000 */
[----:B--2---:R-:W-:Y:S05]  /*1150*/  @P0 EXIT ;  /* 0x000000000000094d */ /* 0x004fea0003800000 */
[----:B------:R-:W0:Y:S01]  /*1160*/  LDC.64 R2, c[0x0][0x210] ;  /* 0x00008400ff027b82 */ /* 0x000e220000000a00 */
[----:B------:R-:W-:Y:S01]  /*1170*/  FFMA R0, R0, 2, RZ ;  /* 0x4000000000007823 */ /* 0x000fe200000000ff */
[----:B-1----:R-:W-:-:S03]  /*1180*/  FSET.BF.GT.AND R4, R5, RZ, PT ;  /* 0x000000ff0504720a */ /* 0x002fc60003804000 */
[----:B------:R-:W-:-:S04]  /*1190*/  @P1 FMUL R0, R0, 0.25 ;  /* 0x3e80000000001820 */ /* 0x000fc80000400000 */
[----:B------:R-:W-:-:S04]  /*11a0*/  @!P2 FMUL R0, R0, 16777216 ;  /* 0x4b8000000000a820 */ /* 0x000fc80000400000 */
[----:B------:R-:W-:-:S04]  /*11b0*/  FFMA R7, R7, -R0, 1 ;  /* 0x3f80000007077423 */ /* 0x000fc80000000800 */
[----:B------:R-:W-:-:S05]  /*11c0*/  FMUL R7, R7, R4 ;  /* 0x0000000407077220 */ /* 0x000fca0000400000 */
[----:B0-----:R-:W-:Y:S01]  /*11d0*/  STG.E desc[UR6][R2.64], R7 ;  /* 0x0000000702007986 */ /* 0x001fe2000c101906 */
[----:B------:R-:W-:Y:S05]  /*11e0*/  EXIT ;  /* 0x000000000000794d */ /* 0x000fea0003800000 */
.L_x_8:
[----:B------:R-:W-:-:S00]  /*11f0*/  BRA `(.L_x_8) ;  /* 0xfffffffc00fc7947 */ /* 0x000fc0000383ffff */
[----:B------:R-:W-:-:S00]  /*1200*/  NOP ;  /* 0x0000000000007918 */ /* 0x000fc00000000000 */
[----:B------:R-:W-:-:S00]  /*1210*/  NOP ;  /* 0x0000000000007918 */ /* 0x000fc00000000000 */
[----:B------:R-:W-:-:S00]  /*1220*/  NOP ;  /* 0x0000000000007918 */ /* 0x000fc00000000000 */
[----:B------:R-:W-:-:S00]  /*1230*/  NOP ;  /* 0x0000000000007918 */ /* 0x000fc00000000000 */
[----:B------:R-:W-:-:S00]  /*1240*/  NOP ;  /* 0x0000000000007918 */ /* 0x000fc00000000000 */
[----:B------:R-:W-:-:S00]  /*1250*/  NOP ;  /* 0x0000000000007918 */ /* 0x000fc00000000000 */
[----:B------:R-:W-:-:S00]  /*1260*/  NOP ;  /* 0x0000000000007918 */ /* 0x000fc00000000000 */
[----:B------:R-:W-:-:S00]  /*1270*/  NOP ;  /* 0x0000000000007918 */ /* 0x000fc00000000000 */
.L_x_9:


//--------------------- .nv.global.init           --------------------------
	.section	.nv.global.init,"aw",@progbits
.nv.global.init:
	.type		_$_str,@object
	.size		_$_str,(.L_0 - _$_str)
_$_str:
        /*0000*/ 	.byte	0x5f, 0x5f, 0x43, 0x55, 0x44, 0x41, 0x5f, 0x46, 0x54, 0x5a, 0x00
.L_0:


//--------------------- .nv.shared.triton_per_fused_add_clamp_min_div_gt_mean_mul_rsub_sum_0 --------------------------
	.section	.nv.shared.triton_per_fused_add_clamp_min_div_gt_mean_mul_rsub_sum_0,"aw",@nobits
	.sectionflags	@""
	.align	16
	.zero		1024


//--------------------- .nv.constant0.triton_per_fused_add_clamp_min_div_gt_mean_mul_rsub_sum_0 --------------------------
	.section	.nv.constant0.triton_per_fused_add_clamp_min_div_gt_mean_mul_rsub_sum_0,"a",@progbits
	.sectionflags	@""
	.align	4
.nv.constant0.triton_per_fused_add_clamp_min_div_gt_mean_mul_rsub_sum_0:
	.zero		556
